//
// Generated by NVIDIA NVVM Compiler
//
// Compiler Build ID: CL-36424714
// Cuda compilation tools, release 13.0, V13.0.88
// Based on NVVM 20.0.0
//

.version 9.0
.target sm_100
.address_size 64

	// .globl	_Z10spinKernely

.visible .entry _Z10spinKernely(
	.param .u64 _Z10spinKernely_param_0
)
{
	.reg .pred 	%p<4>;
	.reg .b64 	%rd<6>;

	ld.param.u64 	%rd2, [_Z10spinKernely_param_0];
	// begin inline asm
	mov.u64 	%rd3, %clock64;
	// end inline asm
$L__BB0_1:
	setp.eq.s64 	%p1, %rd2, -1;
	// begin inline asm
	mov.u64 	%rd4, %clock64;
	// end inline asm
	sub.s64 	%rd5, %rd4, %rd3;
	setp.le.u64 	%p2, %rd5, %rd2;
	or.pred  	%p3, %p1, %p2;
	@%p3 bra 	$L__BB0_1;
	ret;

}


// ===== COMPILED SASS (sm_100) =====

	.target	sm_100

	.elftype	@"ET_EXEC"


//--------------------- .note.nv.tkinfo           --------------------------
	.section	.note.nv.tkinfo,"",@"SHT_NOTE"
	.sectionflags	@"SHF_NOTE_NV_TKINFO"
	.tkinfo
        /*0018*/ 	.word	0x00000002
        /*0030*/ 	.string	""
        /*0030*/ 	.string	"ptxas"
        /*0030*/ 	.string	"Cuda compilation tools, release 13.0, V13.0.88"
        /*0030*/ 	.string	"Build cuda_13.0.r13.0/compiler.36424714_0"
        /*0030*/ 	.string	"-arch sm_100 -m 64 "



//--------------------- .note.nv.cuinfo           --------------------------
	.section	.note.nv.cuinfo,"",@"SHT_NOTE"
	.sectionflags	@"SHF_NOTE_NV_CUINFO"
        /*0018*/ 	.short	0x0002
        /*001a*/ 	.short	0x0064
        /*001c*/ 	.short	0x0082
	.zero		2


//--------------------- .nv.info                  --------------------------
	.section	.nv.info,"",@"SHT_CUDA_INFO"
	.align	4


	//----- nvinfo : EIATTR_REGCOUNT
	.align		4
        /*0000*/ 	.byte	0x04, 0x2f
        /*0002*/ 	.short	(.L_1 - .L_0)
	.align		4
.L_0:
        /*0004*/ 	.word	index@(_Z10spinKernely)
        /*0008*/ 	.word	0x0000000c


	//----- nvinfo : EIATTR_FRAME_SIZE
	.align		4
.L_1:
        /*000c*/ 	.byte	0x04, 0x11
        /*000e*/ 	.short	(.L_3 - .L_2)
	.align		4
.L_2:
        /*0010*/ 	.word	index@(_Z10spinKernely)
        /*0014*/ 	.word	0x00000000


	//----- nvinfo : EIATTR_MIN_STACK_SIZE
	.align		4
.L_3:
        /*0018*/ 	.byte	0x04, 0x12
        /*001a*/ 	.short	(.L_5 - .L_4)
	.align		4
.L_4:
        /*001c*/ 	.word	index@(_Z10spinKernely)
        /*0020*/ 	.word	0x00000000
.L_5:


//--------------------- .nv.compat                --------------------------
	.section	.nv.compat,"",@"SHT_CUDA_COMPAT_INFO"
	.align	4
        /*0000*/ 	.byte	0x02, 0x09, 0x00, 0x00, 0x02, 0x02, 0x01, 0x00, 0x02, 0x05, 0x05, 0x00, 0x03, 0x07, 0x01, 0x01
        /*0010*/ 	.byte	0x02, 0x03, 0x00, 0x00, 0x02, 0x06, 0x01, 0x00, 0x04, 0x0b, 0x08, 0x00, 0x09, 0x00, 0x00, 0x00
        /*0020*/ 	.byte	0x00, 0x00, 0x00, 0x00


//--------------------- .nv.info._Z10spinKernely  --------------------------
	.section	.nv.info._Z10spinKernely,"",@"SHT_CUDA_INFO"
	.sectionflags	@""
	.align	4


	//----- nvinfo : EIATTR_CUDA_API_VERSION
	.align		4
        /*0000*/ 	.byte	0x04, 0x37
        /*0002*/ 	.short	(.L_7 - .L_6)
.L_6:
        /*0004*/ 	.word	0x00000082


	//----- nvinfo : EIATTR_KPARAM_INFO
	.align		4
.L_7:
        /*0008*/ 	.byte	0x04, 0x17
        /*000a*/ 	.short	(.L_9 - .L_8)
.L_8:
        /*000c*/ 	.word	0x00000000
        /*0010*/ 	.short	0x0000
        /*0012*/ 	.short	0x0000
        /*0014*/ 	.byte	0x00, 0xf0, 0x21, 0x00


	//----- nvinfo : EIATTR_SPARSE_MMA_MASK
	.align		4
.L_9:
        /*0018*/ 	.byte	0x03, 0x50
        /*001a*/ 	.short	0x0000


	//----- nvinfo : EIATTR_MAXREG_COUNT
	.align		4
        /*001c*/ 	.byte	0x03, 0x1b
        /*001e*/ 	.short	0x00ff


	//----- nvinfo : EIATTR_MERCURY_ISA_VERSION
	.align		4
        /*0020*/ 	.byte	0x03, 0x5f
        /*0022*/ 	.short	0x0101


	//----- nvinfo : EIATTR_VRC_CTA_INIT_COUNT
	.align		4
        /*0024*/ 	.byte	0x02, 0x4a
	.zero		1
	.zero		1


	//----- nvinfo : EIATTR_EXIT_INSTR_OFFSETS
	.align		4
        /*0028*/ 	.byte	0x04, 0x1c
        /*002a*/ 	.short	(.L_11 - .L_10)


	//   ....[0]....
.L_10:
        /*002c*/ 	.word	0x000000b0


	//----- nvinfo : EIATTR_CBANK_PARAM_SIZE
	.align		4
.L_11:
        /*0030*/ 	.byte	0x03, 0x19
        /*0032*/ 	.short	0x0008


	//----- nvinfo : EIATTR_PARAM_CBANK
	.align		4
        /*0034*/ 	.byte	0x04, 0x0a
        /*0036*/ 	.short	(.L_13 - .L_12)
	.align		4
.L_12:
        /*0038*/ 	.word	index@(.nv.constant0._Z10spinKernely)
        /*003c*/ 	.short	0x0380
        /*003e*/ 	.short	0x0008


	//----- nvinfo : EIATTR_SW_WAR
	.align		4
.L_13:
        /*0040*/ 	.byte	0x04, 0x36
        /*0042*/ 	.short	(.L_15 - .L_14)
.L_14:
        /*0044*/ 	.word	0x00000008
.L_15:


//--------------------- .nv.callgraph             --------------------------
	.section	.nv.callgraph,"",@"SHT_CUDA_CALLGRAPH"
	.align	4
	.sectionentsize	8
	.align		4
        /*0000*/ 	.word	0x00000000
	.align		4
        /*0004*/ 	.word	0xffffffff
	.align		4
        /*0008*/ 	.word	0x00000000
	.align		4
        /*000c*/ 	.word	0xfffffffe
	.align		4
        /*0010*/ 	.word	0x00000000
	.align		4
        /*0014*/ 	.word	0xfffffffd
	.align		4
        /*0018*/ 	.word	0x00000000
	.align		4
        /*001c*/ 	.word	0xfffffffc


//--------------------- .text._Z10spinKernely     --------------------------
	.section	.text._Z10spinKernely,"ax",@progbits
	.align	128
        .global         _Z10spinKernely
        .type           _Z10spinKernely,@function
        .size           _Z10spinKernely,(.L_x_2 - _Z10spinKernely)
        .other          _Z10spinKernely,@"STO_CUDA_ENTRY STV_DEFAULT"
_Z10spinKernely:
.text._Z10spinKernely:
[----:B------:R-:W-:Y:S01]  /*0000*/  LDC R1, c[0x0][0x37c] ;  /* 0x0000df00ff017b82 */ /* 0x000fe20000000800 */
[----:B------:R-:W-:-:S07]  /*0010*/  CS2R R2, SR_CLOCKLO ;  /* 0x0000000000027805 */ /* 0x000fce0000015000 */
[----:B------:R-:W0:Y:S02]  /*0020*/  LDC.64 R8, c[0x0][0x380] ;  /* 0x0000e000ff087b82 */ /* 0x000e240000000a00 */
[----:B0-----:R-:W-:-:S13]  /*0030*/  ISETP.EQ.U32.AND P1, PT, R8, -0x1, PT ;  /* 0xffffffff0800780c */ /* 0x001fda0003f22070 */
.L_x_0:
[----:B------:R-:W-:-:S06]  /*0040*/  CS2R R4, SR_CLOCKLO ;  /* 0x0000000000047805 */ /* 0x000fcc0000015000 */
[----:B------:R-:W-:-:S05]  /*0050*/  IADD3 R7, P0, PT, -R2, R4, RZ ;  /* 0x0000000402077210 */ /* 0x000fca0007f1e1ff */
[----:B------:R-:W-:Y:S01]  /*0060*/  IMAD.X R4, R5, 0x1, ~R3, P0 ;  /* 0x0000000105047824 */ /* 0x000fe200000e0e03 */
[----:B------:R-:W-:-:S04]  /*0070*/  ISETP.GT.U32.AND P0, PT, R7, R8, PT ;  /* 0x000000080700720c */ /* 0x000fc80003f04070 */
[----:B------:R-:W-:-:S04]  /*0080*/  ISETP.GT.U32.AND.EX P0, PT, R4, R9, PT, P0 ;  /* 0x000000090400720c */ /* 0x000fc80003f04100 */
[----:B------:R-:W-:-:S13]  /*0090*/  ISETP.EQ.OR.EX P0, PT, R9, -0x1, !P0, P1 ;  /* 0xffffffff0900780c */ /* 0x000fda0004702710 */
[----:B------:R-:W-:Y:S05]  /*00a0*/  @P0 BRA `(.L_x_0) ;  /* 0xfffffffc00e40947 */ /* 0x000fea000383ffff */
[----:B------:R-:W-:Y:S05]  /*00b0*/  EXIT ;  /* 0x000000000000794d */ /* 0x000fea0003800000 */
.L_x_1:
[----:B------:R-:W-:-:S00]  /*00c0*/  BRA `(.L_x_1) ;  /* 0xfffffffc00fc7947 */ /* 0x000fc0000383ffff */
[----:B------:R-:W-:-:S00]  /*00d0*/  NOP ;  /* 0x0000000000007918 */ /* 0x000fc00000000000 */
        /* <DEDUP_REMOVED lines=10> */
.L_x_2:


//--------------------- .nv.shared.reserved.0     --------------------------
	.section	.nv.shared.reserved.0,"aw",@nobits
	.weak		__nv_reservedSMEM_offset_0_alias
	.size		__nv_reservedSMEM_offset_0_alias, 0, 64
	.other		__nv_reservedSMEM_offset_0_alias,@"STO_CUDA_RESERVED_SHARED STV_DEFAULT"
__nv_reservedSMEM_offset_0_alias:
	.zero		0
	.zero		64


//--------------------- .nv.constant0._Z10spinKernely --------------------------
	.section	.nv.constant0._Z10spinKernely,"a",@progbits
	.sectionflags	@""
	.align	4
.nv.constant0._Z10spinKernely:
	.zero		904


//--------------------- SYMBOLS --------------------------

	.type		.nv.reservedSmem.offset0,@object
	.size		.nv.reservedSmem.offset0,0x4
